//
// Generated by NVIDIA NVVM Compiler
//
// Compiler Build ID: CL-36424714
// Cuda compilation tools, release 13.0, V13.0.88
// Based on NVVM 20.0.0
//

.version 9.0
.target sm_100
.address_size 64

	// .globl	_Z11process_netmP17YoloDetectionCudaPb

.visible .entry _Z11process_netmP17YoloDetectionCudaPb(
	.param .u64 _Z11process_netmP17YoloDetectionCudaPb_param_0,
	.param .u64 .ptr .align 1 _Z11process_netmP17YoloDetectionCudaPb_param_1,
	.param .u64 .ptr .align 1 _Z11process_netmP17YoloDetectionCudaPb_param_2
)
{
	.reg .pred 	%p<2>;
	.reg .b16 	%rs<2>;
	.reg .b32 	%r<5>;
	.reg .b64 	%rd<6>;

	ld.param.u64 	%rd3, [_Z11process_netmP17YoloDetectionCudaPb_param_0];
	ld.param.u64 	%rd2, [_Z11process_netmP17YoloDetectionCudaPb_param_2];
	mov.u32 	%r1, %ctaid.x;
	mov.u32 	%r2, %ntid.x;
	mov.u32 	%r3, %tid.x;
	mad.lo.s32 	%r4, %r1, %r2, %r3;
	cvt.u64.u32 	%rd1, %r4;
	setp.le.u64 	%p1, %rd3, %rd1;
	@%p1 bra 	$L__BB0_2;
	cvta.to.global.u64 	%rd4, %rd2;
	add.s64 	%rd5, %rd4, %rd1;
	mov.b16 	%rs1, 0;
	st.global.u8 	[%rd5], %rs1;
$L__BB0_2:
	ret;

}


// ===== COMPILED SASS (sm_100) =====

	.target	sm_100

	.elftype	@"ET_EXEC"


//--------------------- .note.nv.tkinfo           --------------------------
	.section	.note.nv.tkinfo,"",@"SHT_NOTE"
	.sectionflags	@"SHF_NOTE_NV_TKINFO"
	.tkinfo
        /*0018*/ 	.word	0x00000002
        /*0030*/ 	.string	""
        /*0030*/ 	.string	"ptxas"
        /*0030*/ 	.string	"Cuda compilation tools, release 13.0, V13.0.88"
        /*0030*/ 	.string	"Build cuda_13.0.r13.0/compiler.36424714_0"
        /*0030*/ 	.string	"-arch sm_100 -m 64 "



//--------------------- .note.nv.cuinfo           --------------------------
	.section	.note.nv.cuinfo,"",@"SHT_NOTE"
	.sectionflags	@"SHF_NOTE_NV_CUINFO"
        /*0018*/ 	.short	0x0002
        /*001a*/ 	.short	0x0064
        /*001c*/ 	.short	0x0082
	.zero		2


//--------------------- .nv.info                  --------------------------
	.section	.nv.info,"",@"SHT_CUDA_INFO"
	.align	4


	//----- nvinfo : EIATTR_REGCOUNT
	.align		4
        /*0000*/ 	.byte	0x04, 0x2f
        /*0002*/ 	.short	(.L_1 - .L_0)
	.align		4
.L_0:
        /*0004*/ 	.word	index@(_Z11process_netmP17YoloDetectionCudaPb)
        /*0008*/ 	.word	0x00000006


	//----- nvinfo : EIATTR_FRAME_SIZE
	.align		4
.L_1:
        /*000c*/ 	.byte	0x04, 0x11
        /*000e*/ 	.short	(.L_3 - .L_2)
	.align		4
.L_2:
        /*0010*/ 	.word	index@(_Z11process_netmP17YoloDetectionCudaPb)
        /*0014*/ 	.word	0x00000000


	//----- nvinfo : EIATTR_MIN_STACK_SIZE
	.align		4
.L_3:
        /*0018*/ 	.byte	0x04, 0x12
        /*001a*/ 	.short	(.L_5 - .L_4)
	.align		4
.L_4:
        /*001c*/ 	.word	index@(_Z11process_netmP17YoloDetectionCudaPb)
        /*0020*/ 	.word	0x00000000
.L_5:


//--------------------- .nv.compat                --------------------------
	.section	.nv.compat,"",@"SHT_CUDA_COMPAT_INFO"
	.align	4
        /*0000*/ 	.byte	0x02, 0x09, 0x00, 0x00, 0x02, 0x02, 0x01, 0x00, 0x02, 0x05, 0x05, 0x00, 0x03, 0x07, 0x01, 0x01
        /*0010*/ 	.byte	0x02, 0x03, 0x00, 0x00, 0x02, 0x06, 0x01, 0x00, 0x04, 0x0b, 0x08, 0x00, 0x09, 0x00, 0x00, 0x00
        /*0020*/ 	.byte	0x00, 0x00, 0x00, 0x00


//--------------------- .nv.info._Z11process_netmP17YoloDetectionCudaPb --------------------------
	.section	.nv.info._Z11process_netmP17YoloDetectionCudaPb,"",@"SHT_CUDA_INFO"
	.sectionflags	@""
	.align	4


	//----- nvinfo : EIATTR_CUDA_API_VERSION
	.align		4
        /*0000*/ 	.byte	0x04, 0x37
        /*0002*/ 	.short	(.L_7 - .L_6)
.L_6:
        /*0004*/ 	.word	0x00000082


	//----- nvinfo : EIATTR_KPARAM_INFO
	.align		4
.L_7:
        /*0008*/ 	.byte	0x04, 0x17
        /*000a*/ 	.short	(.L_9 - .L_8)
.L_8:
        /*000c*/ 	.word	0x00000000
        /*0010*/ 	.short	0x0002
        /*0012*/ 	.short	0x0010
        /*0014*/ 	.byte	0x00, 0xf5, 0x21, 0x00


	//----- nvinfo : EIATTR_KPARAM_INFO
	.align		4
.L_9:
        /*0018*/ 	.byte	0x04, 0x17
        /*001a*/ 	.short	(.L_11 - .L_10)
.L_10:
        /*001c*/ 	.word	0x00000000
        /*0020*/ 	.short	0x0001
        /*0022*/ 	.short	0x0008
        /*0024*/ 	.byte	0x00, 0xf5, 0x21, 0x00


	//----- nvinfo : EIATTR_KPARAM_INFO
	.align		4
.L_11:
        /*0028*/ 	.byte	0x04, 0x17
        /*002a*/ 	.short	(.L_13 - .L_12)
.L_12:
        /*002c*/ 	.word	0x00000000
        /*0030*/ 	.short	0x0000
        /*0032*/ 	.short	0x0000
        /*0034*/ 	.byte	0x00, 0xf0, 0x21, 0x00


	//----- nvinfo : EIATTR_SPARSE_MMA_MASK
	.align		4
.L_13:
        /*0038*/ 	.byte	0x03, 0x50
        /*003a*/ 	.short	0x0000


	//----- nvinfo : EIATTR_MAXREG_COUNT
	.align		4
        /*003c*/ 	.byte	0x03, 0x1b
        /*003e*/ 	.short	0x00ff


	//----- nvinfo : EIATTR_MERCURY_ISA_VERSION
	.align		4
        /*0040*/ 	.byte	0x03, 0x5f
        /*0042*/ 	.short	0x0101


	//----- nvinfo : EIATTR_VRC_CTA_INIT_COUNT
	.align		4
        /*0044*/ 	.byte	0x02, 0x4a
	.zero		1
	.zero		1


	//----- nvinfo : EIATTR_EXIT_INSTR_OFFSETS
	.align		4
        /*0048*/ 	.byte	0x04, 0x1c
        /*004a*/ 	.short	(.L_15 - .L_14)


	//   ....[0]....
.L_14:
        /*004c*/ 	.word	0x00000080


	//   ....[1]....
        /*0050*/ 	.word	0x000000e0


	//----- nvinfo : EIATTR_CBANK_PARAM_SIZE
	.align		4
.L_15:
        /*0054*/ 	.byte	0x03, 0x19
        /*0056*/ 	.short	0x0018


	//----- nvinfo : EIATTR_PARAM_CBANK
	.align		4
        /*0058*/ 	.byte	0x04, 0x0a
        /*005a*/ 	.short	(.L_17 - .L_16)
	.align		4
.L_16:
        /*005c*/ 	.word	index@(.nv.constant0._Z11process_netmP17YoloDetectionCudaPb)
        /*0060*/ 	.short	0x0380
        /*0062*/ 	.short	0x0018


	//----- nvinfo : EIATTR_SW_WAR
	.align		4
.L_17:
        /*0064*/ 	.byte	0x04, 0x36
        /*0066*/ 	.short	(.L_19 - .L_18)
.L_18:
        /*0068*/ 	.word	0x00000008
.L_19:


//--------------------- .nv.callgraph             --------------------------
	.section	.nv.callgraph,"",@"SHT_CUDA_CALLGRAPH"
	.align	4
	.sectionentsize	8
	.align		4
        /*0000*/ 	.word	0x00000000
	.align		4
        /*0004*/ 	.word	0xffffffff
	.align		4
        /*0008*/ 	.word	0x00000000
	.align		4
        /*000c*/ 	.word	0xfffffffe
	.align		4
        /*0010*/ 	.word	0x00000000
	.align		4
        /*0014*/ 	.word	0xfffffffd
	.align		4
        /*0018*/ 	.word	0x00000000
	.align		4
        /*001c*/ 	.word	0xfffffffc


//--------------------- .text._Z11process_netmP17YoloDetectionCudaPb --------------------------
	.section	.text._Z11process_netmP17YoloDetectionCudaPb,"ax",@progbits
	.align	128
        .global         _Z11process_netmP17YoloDetectionCudaPb
        .type           _Z11process_netmP17YoloDetectionCudaPb,@function
        .size           _Z11process_netmP17YoloDetectionCudaPb,(.L_x_1 - _Z11process_netmP17YoloDetectionCudaPb)
        .other          _Z11process_netmP17YoloDetectionCudaPb,@"STO_CUDA_ENTRY STV_DEFAULT"
_Z11process_netmP17YoloDetectionCudaPb:
.text._Z11process_netmP17YoloDetectionCudaPb:
[----:B------:R-:W-:Y:S01]  /*0000*/  LDC R1, c[0x0][0x37c] ;  /* 0x0000df00ff017b82 */ /* 0x000fe20000000800 */
[----:B------:R-:W0:Y:S07]  /*0010*/  S2R R3, SR_TID.X ;  /* 0x0000000000037919 */ /* 0x000e2e0000002100 */
[----:B------:R-:W0:Y:S01]  /*0020*/  S2UR UR4, SR_CTAID.X ;  /* 0x00000000000479c3 */ /* 0x000e220000002500 */
[----:B------:R-:W1:Y:S07]  /*0030*/  LDCU.64 UR6, c[0x0][0x380] ;  /* 0x00007000ff0677ac */ /* 0x000e6e0008000a00 */
[----:B------:R-:W0:Y:S02]  /*0040*/  LDC R2, c[0x0][0x360] ;  /* 0x0000d800ff027b82 */ /* 0x000e240000000800 */
[----:B0-----:R-:W-:-:S05]  /*0050*/  IMAD R2, R2, UR4, R3 ;  /* 0x0000000402027c24 */ /* 0x001fca000f8e0203 */
[----:B-1----:R-:W-:-:S04]  /*0060*/  ISETP.GE.U32.AND P0, PT, R2, UR6, PT ;  /* 0x0000000602007c0c */ /* 0x002fc8000bf06070 */
[----:B------:R-:W-:-:S13]  /*0070*/  ISETP.GE.U32.AND.EX P0, PT, RZ, UR7, PT, P0 ;  /* 0x00000007ff007c0c */ /* 0x000fda000bf06100 */
[----:B------:R-:W-:Y:S05]  /*0080*/  @P0 EXIT ;  /* 0x000000000000094d */ /* 0x000fea0003800000 */
[----:B------:R-:W0:Y:S01]  /*0090*/  LDCU.64 UR6, c[0x0][0x390] ;  /* 0x00007200ff0677ac */ /* 0x000e220008000a00 */
[----:B------:R-:W1:Y:S01]  /*00a0*/  LDCU.64 UR4, c[0x0][0x358] ;  /* 0x00006b00ff0477ac */ /* 0x000e620008000a00 */
[----:B0-----:R-:W-:-:S05]  /*00b0*/  IADD3 R2, P0, PT, R2, UR6, RZ ;  /* 0x0000000602027c10 */ /* 0x001fca000ff1e0ff */
[----:B------:R-:W-:-:S05]  /*00c0*/  IMAD.X R3, RZ, RZ, UR7, P0 ;  /* 0x00000007ff037e24 */ /* 0x000fca00080e06ff */
[----:B-1----:R-:W-:Y:S01]  /*00d0*/  STG.E.U8 desc[UR4][R2.64], RZ ;  /* 0x000000ff02007986 */ /* 0x002fe2000c101104 */
[----:B------:R-:W-:Y:S05]  /*00e0*/  EXIT ;  /* 0x000000000000794d */ /* 0x000fea0003800000 */
.L_x_0:
[----:B------:R-:W-:-:S00]  /*00f0*/  BRA `(.L_x_0) ;  /* 0xfffffffc00fc7947 */ /* 0x000fc0000383ffff */
[----:B------:R-:W-:-:S00]  /*0100*/  NOP ;  /* 0x0000000000007918 */ /* 0x000fc00000000000 */
[----:B------:R-:W-:-:S00]  /*0110*/  NOP ;  /* 0x0000000000007918 */ /* 0x000fc00000000000 */
[----:B------:R-:W-:-:S00]  /*0120*/  NOP ;  /* 0x0000000000007918 */ /* 0x000fc00000000000 */
[----:B------:R-:W-:-:S00]  /*0130*/  NOP ;  /* 0x0000000000007918 */ /* 0x000fc00000000000 */
[----:B------:R-:W-:-:S00]  /*0140*/  NOP ;  /* 0x0000000000007918 */ /* 0x000fc00000000000 */
[----:B------:R-:W-:-:S00]  /*0150*/  NOP ;  /* 0x0000000000007918 */ /* 0x000fc00000000000 */
[----:B------:R-:W-:-:S00]  /*0160*/  NOP ;  /* 0x0000000000007918 */ /* 0x000fc00000000000 */
[----:B------:R-:W-:-:S00]  /*0170*/  NOP ;  /* 0x0000000000007918 */ /* 0x000fc00000000000 */
.L_x_1:


//--------------------- .nv.shared.reserved.0     --------------------------
	.section	.nv.shared.reserved.0,"aw",@nobits
	.weak		__nv_reservedSMEM_offset_0_alias
	.size		__nv_reservedSMEM_offset_0_alias, 0, 64
	.other		__nv_reservedSMEM_offset_0_alias,@"STO_CUDA_RESERVED_SHARED STV_DEFAULT"
__nv_reservedSMEM_offset_0_alias:
	.zero		0
	.zero		64


//--------------------- .nv.constant0._Z11process_netmP17YoloDetectionCudaPb --------------------------
	.section	.nv.constant0._Z11process_netmP17YoloDetectionCudaPb,"a",@progbits
	.sectionflags	@""
	.align	4
.nv.constant0._Z11process_netmP17YoloDetectionCudaPb:
	.zero		920


//--------------------- SYMBOLS --------------------------

	.type		.nv.reservedSmem.offset0,@object
	.size		.nv.reservedSmem.offset0,0x4
